//
// Generated by NVIDIA NVVM Compiler
//
// Compiler Build ID: CL-36424714
// Cuda compilation tools, release 13.0, V13.0.88
// Based on NVVM 20.0.0
//

.version 9.0
.target sm_100
.address_size 64

	// .globl	_ZN3cub18CUB_300001_SM_10006detail11EmptyKernelIvEEvv
.global .align 1 .b8 _ZN30_INTERNAL_d4f211c5_4_k_cu_main4cuda3std3__45__cpo5beginE[1];
.global .align 1 .b8 _ZN30_INTERNAL_d4f211c5_4_k_cu_main4cuda3std3__45__cpo3endE[1];
.global .align 1 .b8 _ZN30_INTERNAL_d4f211c5_4_k_cu_main4cuda3std3__45__cpo6cbeginE[1];
.global .align 1 .b8 _ZN30_INTERNAL_d4f211c5_4_k_cu_main4cuda3std3__45__cpo4cendE[1];
.global .align 1 .b8 _ZN30_INTERNAL_d4f211c5_4_k_cu_main4cuda3std3__45__cpo6rbeginE[1];
.global .align 1 .b8 _ZN30_INTERNAL_d4f211c5_4_k_cu_main4cuda3std3__45__cpo4rendE[1];
.global .align 1 .b8 _ZN30_INTERNAL_d4f211c5_4_k_cu_main4cuda3std3__45__cpo7crbeginE[1];
.global .align 1 .b8 _ZN30_INTERNAL_d4f211c5_4_k_cu_main4cuda3std3__45__cpo5crendE[1];
.global .align 1 .b8 _ZN30_INTERNAL_d4f211c5_4_k_cu_main4cuda3std3__432_GLOBAL__N__d4f211c5_4_k_cu_main6ignoreE[1];
.global .align 1 .b8 _ZN30_INTERNAL_d4f211c5_4_k_cu_main4cuda3std3__419piecewise_constructE[1];
.global .align 1 .b8 _ZN30_INTERNAL_d4f211c5_4_k_cu_main4cuda3std3__48in_placeE[1];
.global .align 1 .b8 _ZN30_INTERNAL_d4f211c5_4_k_cu_main4cuda3std3__420unreachable_sentinelE[1];
.global .align 1 .b8 _ZN30_INTERNAL_d4f211c5_4_k_cu_main4cuda3std3__47nulloptE[1];
.global .align 1 .b8 _ZN30_INTERNAL_d4f211c5_4_k_cu_main4cuda3std3__48unexpectE[1];
.global .align 1 .b8 _ZN30_INTERNAL_d4f211c5_4_k_cu_main4cuda3std6ranges3__45__cpo4swapE[1];
.global .align 1 .b8 _ZN30_INTERNAL_d4f211c5_4_k_cu_main4cuda3std6ranges3__45__cpo9iter_moveE[1];
.global .align 1 .b8 _ZN30_INTERNAL_d4f211c5_4_k_cu_main4cuda3std6ranges3__45__cpo5beginE[1];
.global .align 1 .b8 _ZN30_INTERNAL_d4f211c5_4_k_cu_main4cuda3std6ranges3__45__cpo3endE[1];
.global .align 1 .b8 _ZN30_INTERNAL_d4f211c5_4_k_cu_main4cuda3std6ranges3__45__cpo6cbeginE[1];
.global .align 1 .b8 _ZN30_INTERNAL_d4f211c5_4_k_cu_main4cuda3std6ranges3__45__cpo4cendE[1];
.global .align 1 .b8 _ZN30_INTERNAL_d4f211c5_4_k_cu_main4cuda3std6ranges3__45__cpo7advanceE[1];
.global .align 1 .b8 _ZN30_INTERNAL_d4f211c5_4_k_cu_main4cuda3std6ranges3__45__cpo9iter_swapE[1];
.global .align 1 .b8 _ZN30_INTERNAL_d4f211c5_4_k_cu_main4cuda3std6ranges3__45__cpo4nextE[1];
.global .align 1 .b8 _ZN30_INTERNAL_d4f211c5_4_k_cu_main4cuda3std6ranges3__45__cpo4prevE[1];
.global .align 1 .b8 _ZN30_INTERNAL_d4f211c5_4_k_cu_main4cuda3std6ranges3__45__cpo4dataE[1];
.global .align 1 .b8 _ZN30_INTERNAL_d4f211c5_4_k_cu_main4cuda3std6ranges3__45__cpo5cdataE[1];
.global .align 1 .b8 _ZN30_INTERNAL_d4f211c5_4_k_cu_main4cuda3std6ranges3__45__cpo4sizeE[1];
.global .align 1 .b8 _ZN30_INTERNAL_d4f211c5_4_k_cu_main4cuda3std6ranges3__45__cpo5ssizeE[1];
.global .align 1 .b8 _ZN30_INTERNAL_d4f211c5_4_k_cu_main4cuda3std6ranges3__45__cpo8distanceE[1];
.global .align 1 .b8 _ZN30_INTERNAL_d4f211c5_4_k_cu_main6thrust24THRUST_300001_SM_1000_NS8cuda_cub3parE[1];
.global .align 1 .b8 _ZN30_INTERNAL_d4f211c5_4_k_cu_main6thrust24THRUST_300001_SM_1000_NS8cuda_cub10par_nosyncE[1];
.global .align 1 .b8 _ZN30_INTERNAL_d4f211c5_4_k_cu_main6thrust24THRUST_300001_SM_1000_NS6system6detail10sequential3seqE[1];
.global .align 1 .b8 _ZN30_INTERNAL_d4f211c5_4_k_cu_main6thrust24THRUST_300001_SM_1000_NS12placeholders2_1E[1];
.global .align 1 .b8 _ZN30_INTERNAL_d4f211c5_4_k_cu_main6thrust24THRUST_300001_SM_1000_NS12placeholders2_2E[1];
.global .align 1 .b8 _ZN30_INTERNAL_d4f211c5_4_k_cu_main6thrust24THRUST_300001_SM_1000_NS12placeholders2_3E[1];
.global .align 1 .b8 _ZN30_INTERNAL_d4f211c5_4_k_cu_main6thrust24THRUST_300001_SM_1000_NS12placeholders2_4E[1];
.global .align 1 .b8 _ZN30_INTERNAL_d4f211c5_4_k_cu_main6thrust24THRUST_300001_SM_1000_NS12placeholders2_5E[1];
.global .align 1 .b8 _ZN30_INTERNAL_d4f211c5_4_k_cu_main6thrust24THRUST_300001_SM_1000_NS12placeholders2_6E[1];
.global .align 1 .b8 _ZN30_INTERNAL_d4f211c5_4_k_cu_main6thrust24THRUST_300001_SM_1000_NS12placeholders2_7E[1];
.global .align 1 .b8 _ZN30_INTERNAL_d4f211c5_4_k_cu_main6thrust24THRUST_300001_SM_1000_NS12placeholders2_8E[1];
.global .align 1 .b8 _ZN30_INTERNAL_d4f211c5_4_k_cu_main6thrust24THRUST_300001_SM_1000_NS12placeholders2_9E[1];
.global .align 1 .b8 _ZN30_INTERNAL_d4f211c5_4_k_cu_main6thrust24THRUST_300001_SM_1000_NS12placeholders3_10E[1];
.global .align 1 .b8 _ZN30_INTERNAL_d4f211c5_4_k_cu_main6thrust24THRUST_300001_SM_1000_NS3seqE[1];

.visible .entry _ZN3cub18CUB_300001_SM_10006detail11EmptyKernelIvEEvv()
{


	ret;

}
	// .globl	_ZN3cub18CUB_300001_SM_10006detail8for_each13static_kernelINS2_12policy_hub_t12policy_500_tEm8square_tEEvT0_T1_
.visible .entry _ZN3cub18CUB_300001_SM_10006detail8for_each13static_kernelINS2_12policy_hub_t12policy_500_tEm8square_tEEvT0_T1_(
	.param .u64 _ZN3cub18CUB_300001_SM_10006detail8for_each13static_kernelINS2_12policy_hub_t12policy_500_tEm8square_tEEvT0_T1__param_0,
	.param .align 8 .b8 _ZN3cub18CUB_300001_SM_10006detail8for_each13static_kernelINS2_12policy_hub_t12policy_500_tEm8square_tEEvT0_T1__param_1[16]
)
.maxntid 256
{
	.reg .pred 	%p<4>;
	.reg .b16 	%rs<5>;
	.reg .b32 	%r<28>;
	.reg .b64 	%rd<13>;

	ld.param.u32 	%r3, [_ZN3cub18CUB_300001_SM_10006detail8for_each13static_kernelINS2_12policy_hub_t12policy_500_tEm8square_tEEvT0_T1__param_1+8];
	ld.param.u64 	%rd4, [_ZN3cub18CUB_300001_SM_10006detail8for_each13static_kernelINS2_12policy_hub_t12policy_500_tEm8square_tEEvT0_T1__param_1];
	ld.param.u64 	%rd5, [_ZN3cub18CUB_300001_SM_10006detail8for_each13static_kernelINS2_12policy_hub_t12policy_500_tEm8square_tEEvT0_T1__param_0];
	mov.u32 	%r9, %ctaid.x;
	mul.wide.u32 	%rd1, %r9, 512;
	sub.s64 	%rd2, %rd5, %rd1;
	setp.lt.u64 	%p1, %rd2, 512;
	@%p1 bra 	$L__BB1_2;
	mov.u32 	%r19, %tid.x;
	cvt.u32.u64 	%r20, %rd1;
	add.s32 	%r21, %r19, %r20;
	cvta.to.global.u64 	%rd10, %rd4;
	mul.wide.s32 	%rd11, %r21, 4;
	add.s64 	%rd12, %rd10, %rd11;
	ld.global.u32 	%r22, [%rd12];
	add.s32 	%r23, %r22, %r3;
	mul.lo.s32 	%r24, %r23, %r22;
	st.global.u32 	[%rd12], %r24;
	ld.global.u32 	%r25, [%rd12+1024];
	add.s32 	%r26, %r25, %r3;
	mul.lo.s32 	%r27, %r26, %r25;
	st.global.u32 	[%rd12+1024], %r27;
	bra.uni 	$L__BB1_6;
$L__BB1_2:
	cvta.to.global.u64 	%rd6, %rd4;
	mov.u32 	%r2, %tid.x;
	cvt.u32.u64 	%r10, %rd1;
	cvt.u64.u32 	%rd7, %r2;
	setp.le.u64 	%p2, %rd2, %rd7;
	add.s32 	%r11, %r2, %r10;
	mul.wide.s32 	%rd8, %r11, 4;
	add.s64 	%rd3, %rd6, %rd8;
	@%p2 bra 	$L__BB1_4;
	ld.global.u32 	%r12, [%rd3];
	add.s32 	%r13, %r12, %r3;
	mul.lo.s32 	%r14, %r13, %r12;
	st.global.u32 	[%rd3], %r14;
$L__BB1_4:
	add.s32 	%r15, %r2, 256;
	cvt.u64.u32 	%rd9, %r15;
	setp.le.u64 	%p3, %rd2, %rd9;
	@%p3 bra 	$L__BB1_6;
	ld.global.u32 	%r16, [%rd3+1024];
	add.s32 	%r17, %r16, %r3;
	mul.lo.s32 	%r18, %r17, %r16;
	st.global.u32 	[%rd3+1024], %r18;
$L__BB1_6:
	ret;

}
	// .globl	_ZN3cub18CUB_300001_SM_10006detail8for_each13static_kernelINS2_12policy_hub_t12policy_500_tEmN6thrust24THRUST_300001_SM_1000_NS8cuda_cub20__uninitialized_fill7functorINS7_10device_ptrIhEEhEEEEvT0_T1_
.visible .entry _ZN3cub18CUB_300001_SM_10006detail8for_each13static_kernelINS2_12policy_hub_t12policy_500_tEmN6thrust24THRUST_300001_SM_1000_NS8cuda_cub20__uninitialized_fill7functorINS7_10device_ptrIhEEhEEEEvT0_T1_(
	.param .u64 _ZN3cub18CUB_300001_SM_10006detail8for_each13static_kernelINS2_12policy_hub_t12policy_500_tEmN6thrust24THRUST_300001_SM_1000_NS8cuda_cub20__uninitialized_fill7functorINS7_10device_ptrIhEEhEEEEvT0_T1__param_0,
	.param .align 8 .b8 _ZN3cub18CUB_300001_SM_10006detail8for_each13static_kernelINS2_12policy_hub_t12policy_500_tEmN6thrust24THRUST_300001_SM_1000_NS8cuda_cub20__uninitialized_fill7functorINS7_10device_ptrIhEEhEEEEvT0_T1__param_1[16]
)
.maxntid 256
{
	.reg .pred 	%p<4>;
	.reg .b16 	%rs<10>;
	.reg .b32 	%r<15>;
	.reg .b64 	%rd<14>;

	ld.param.u32 	%r7, [_ZN3cub18CUB_300001_SM_10006detail8for_each13static_kernelINS2_12policy_hub_t12policy_500_tEmN6thrust24THRUST_300001_SM_1000_NS8cuda_cub20__uninitialized_fill7functorINS7_10device_ptrIhEEhEEEEvT0_T1__param_1+8];
	bfe.u32 	%r11, %r7, 0, 8;
	cvt.u16.u32 	%rs2, %r11;
	ld.param.u64 	%rd4, [_ZN3cub18CUB_300001_SM_10006detail8for_each13static_kernelINS2_12policy_hub_t12policy_500_tEmN6thrust24THRUST_300001_SM_1000_NS8cuda_cub20__uninitialized_fill7functorINS7_10device_ptrIhEEhEEEEvT0_T1__param_1];
	ld.param.u64 	%rd5, [_ZN3cub18CUB_300001_SM_10006detail8for_each13static_kernelINS2_12policy_hub_t12policy_500_tEmN6thrust24THRUST_300001_SM_1000_NS8cuda_cub20__uninitialized_fill7functorINS7_10device_ptrIhEEhEEEEvT0_T1__param_0];
	mov.u32 	%r12, %ctaid.x;
	mul.wide.u32 	%rd1, %r12, 512;
	sub.s64 	%rd2, %rd5, %rd1;
	setp.lt.u64 	%p1, %rd2, 512;
	@%p1 bra 	$L__BB2_2;
	mov.u32 	%r14, %tid.x;
	cvta.to.global.u64 	%rd10, %rd4;
	cvt.u64.u32 	%rd11, %r14;
	add.s64 	%rd12, %rd1, %rd11;
	add.s64 	%rd13, %rd10, %rd12;
	st.global.u8 	[%rd13], %rs2;
	st.global.u8 	[%rd13+256], %rs2;
	bra.uni 	$L__BB2_6;
$L__BB2_2:
	cvta.to.global.u64 	%rd6, %rd4;
	mov.u32 	%r1, %tid.x;
	cvt.u64.u32 	%rd7, %r1;
	setp.le.u64 	%p2, %rd2, %rd7;
	add.s64 	%rd8, %rd1, %rd7;
	add.s64 	%rd3, %rd6, %rd8;
	@%p2 bra 	$L__BB2_4;
	st.global.u8 	[%rd3], %rs2;
$L__BB2_4:
	add.s32 	%r13, %r1, 256;
	cvt.u64.u32 	%rd9, %r13;
	setp.le.u64 	%p3, %rd2, %rd9;
	@%p3 bra 	$L__BB2_6;
	st.global.u8 	[%rd3+256], %rs2;
$L__BB2_6:
	ret;

}


// ===== COMPILED SASS (sm_100) =====

	.target	sm_100

	.elftype	@"ET_EXEC"


//--------------------- .note.nv.tkinfo           --------------------------
	.section	.note.nv.tkinfo,"",@"SHT_NOTE"
	.sectionflags	@"SHF_NOTE_NV_TKINFO"
	.tkinfo
        /*0018*/ 	.word	0x00000002
        /*0030*/ 	.string	""
        /*0030*/ 	.string	"ptxas"
        /*0030*/ 	.string	"Cuda compilation tools, release 13.0, V13.0.88"
        /*0030*/ 	.string	"Build cuda_13.0.r13.0/compiler.36424714_0"
        /*0030*/ 	.string	"-arch sm_100 -m 64 "



//--------------------- .note.nv.cuinfo           --------------------------
	.section	.note.nv.cuinfo,"",@"SHT_NOTE"
	.sectionflags	@"SHF_NOTE_NV_CUINFO"
        /*0018*/ 	.short	0x0002
        /*001a*/ 	.short	0x0064
        /*001c*/ 	.short	0x0082
	.zero		2


//--------------------- .nv.info                  --------------------------
	.section	.nv.info,"",@"SHT_CUDA_INFO"
	.align	4


	//----- nvinfo : EIATTR_REGCOUNT
	.align		4
        /*0000*/ 	.byte	0x04, 0x2f
        /*0002*/ 	.short	(.L_44 - .L_43)
	.align		4
.L_43:
        /*0004*/ 	.word	index@(_ZN3cub18CUB_300001_SM_10006detail11EmptyKernelIvEEvv)
        /*0008*/ 	.word	0x00000004


	//----- nvinfo : EIATTR_FRAME_SIZE
	.align		4
.L_44:
        /*000c*/ 	.byte	0x04, 0x11
        /*000e*/ 	.short	(.L_46 - .L_45)
	.align		4
.L_45:
        /*0010*/ 	.word	index@(_ZN3cub18CUB_300001_SM_10006detail11EmptyKernelIvEEvv)
        /*0014*/ 	.word	0x00000000


	//----- nvinfo : EIATTR_REGCOUNT
	.align		4
.L_46:
        /*0018*/ 	.byte	0x04, 0x2f
        /*001a*/ 	.short	(.L_48 - .L_47)
	.align		4
.L_47:
        /*001c*/ 	.word	index@(_ZN3cub18CUB_300001_SM_10006detail8for_each13static_kernelINS2_12policy_hub_t12policy_500_tEm8square_tEEvT0_T1_)
        /*0020*/ 	.word	0x0000000a


	//----- nvinfo : EIATTR_FRAME_SIZE
	.align		4
.L_48:
        /*0024*/ 	.byte	0x04, 0x11
        /*0026*/ 	.short	(.L_50 - .L_49)
	.align		4
.L_49:
        /*0028*/ 	.word	index@(_ZN3cub18CUB_300001_SM_10006detail8for_each13static_kernelINS2_12policy_hub_t12policy_500_tEm8square_tEEvT0_T1_)
        /*002c*/ 	.word	0x00000000


	//----- nvinfo : EIATTR_REGCOUNT
	.align		4
.L_50:
        /*0030*/ 	.byte	0x04, 0x2f
        /*0032*/ 	.short	(.L_52 - .L_51)
	.align		4
.L_51:
        /*0034*/ 	.word	index@(_ZN3cub18CUB_300001_SM_10006detail8for_each13static_kernelINS2_12policy_hub_t12policy_500_tEmN6thrust24THRUST_300001_SM_1000_NS8cuda_cub20__uninitialized_fill7functorINS7_10device_ptrIhEEhEEEEvT0_T1_)
        /*0038*/ 	.word	0x0000000a


	//----- nvinfo : EIATTR_FRAME_SIZE
	.align		4
.L_52:
        /*003c*/ 	.byte	0x04, 0x11
        /*003e*/ 	.short	(.L_54 - .L_53)
	.align		4
.L_53:
        /*0040*/ 	.word	index@(_ZN3cub18CUB_300001_SM_10006detail8for_each13static_kernelINS2_12policy_hub_t12policy_500_tEmN6thrust24THRUST_300001_SM_1000_NS8cuda_cub20__uninitialized_fill7functorINS7_10device_ptrIhEEhEEEEvT0_T1_)
        /*0044*/ 	.word	0x00000000


	//----- nvinfo : EIATTR_MIN_STACK_SIZE
	.align		4
.L_54:
        /*0048*/ 	.byte	0x04, 0x12
        /*004a*/ 	.short	(.L_56 - .L_55)
	.align		4
.L_55:
        /*004c*/ 	.word	index@(_ZN3cub18CUB_300001_SM_10006detail8for_each13static_kernelINS2_12policy_hub_t12policy_500_tEmN6thrust24THRUST_300001_SM_1000_NS8cuda_cub20__uninitialized_fill7functorINS7_10device_ptrIhEEhEEEEvT0_T1_)
        /*0050*/ 	.word	0x00000000


	//----- nvinfo : EIATTR_MIN_STACK_SIZE
	.align		4
.L_56:
        /*0054*/ 	.byte	0x04, 0x12
        /*0056*/ 	.short	(.L_58 - .L_57)
	.align		4
.L_57:
        /*0058*/ 	.word	index@(_ZN3cub18CUB_300001_SM_10006detail8for_each13static_kernelINS2_12policy_hub_t12policy_500_tEm8square_tEEvT0_T1_)
        /*005c*/ 	.word	0x00000000


	//----- nvinfo : EIATTR_MIN_STACK_SIZE
	.align		4
.L_58:
        /*0060*/ 	.byte	0x04, 0x12
        /*0062*/ 	.short	(.L_60 - .L_59)
	.align		4
.L_59:
        /*0064*/ 	.word	index@(_ZN3cub18CUB_300001_SM_10006detail11EmptyKernelIvEEvv)
        /*0068*/ 	.word	0x00000000
.L_60:


//--------------------- .nv.compat                --------------------------
	.section	.nv.compat,"",@"SHT_CUDA_COMPAT_INFO"
	.align	4
        /*0000*/ 	.byte	0x02, 0x09, 0x00, 0x00, 0x02, 0x02, 0x01, 0x00, 0x02, 0x05, 0x05, 0x00, 0x03, 0x07, 0x01, 0x01
        /*0010*/ 	.byte	0x02, 0x03, 0x00, 0x00, 0x02, 0x06, 0x01, 0x00, 0x04, 0x0b, 0x08, 0x00, 0x09, 0x00, 0x00, 0x00
        /*0020*/ 	.byte	0x00, 0x00, 0x00, 0x00


//--------------------- .nv.info._ZN3cub18CUB_300001_SM_10006detail8for_each13static_kernelINS2_12policy_hub_t12policy_500_tEmN6thrust24THRUST_300001_SM_1000_NS8cuda_cub20__uninitialized_fill7functorINS7_10device_ptrIhEEhEEEEvT0_T1_ --------------------------
	.section	.nv.info._ZN3cub18CUB_300001_SM_10006detail8for_each13static_kernelINS2_12policy_hub_t12policy_500_tEmN6thrust24THRUST_300001_SM_1000_NS8cuda_cub20__uninitialized_fill7functorINS7_10device_ptrIhEEhEEEEvT0_T1_,"",@"SHT_CUDA_INFO"
	.sectionflags	@""
	.align	4


	//----- nvinfo : EIATTR_CUDA_API_VERSION
	.align		4
        /*0000*/ 	.byte	0x04, 0x37
        /*0002*/ 	.short	(.L_62 - .L_61)
.L_61:
        /*0004*/ 	.word	0x00000082


	//----- nvinfo : EIATTR_KPARAM_INFO
	.align		4
.L_62:
        /*0008*/ 	.byte	0x04, 0x17
        /*000a*/ 	.short	(.L_64 - .L_63)
.L_63:
        /*000c*/ 	.word	0x00000000
        /*0010*/ 	.short	0x0001
        /*0012*/ 	.short	0x0008
        /*0014*/ 	.byte	0x00, 0xf0, 0x41, 0x00


	//----- nvinfo : EIATTR_KPARAM_INFO
	.align		4
.L_64:
        /*0018*/ 	.byte	0x04, 0x17
        /*001a*/ 	.short	(.L_66 - .L_65)
.L_65:
        /*001c*/ 	.word	0x00000000
        /*0020*/ 	.short	0x0000
        /*0022*/ 	.short	0x0000
        /*0024*/ 	.byte	0x00, 0xf0, 0x21, 0x00


	//----- nvinfo : EIATTR_SPARSE_MMA_MASK
	.align		4
.L_66:
        /*0028*/ 	.byte	0x03, 0x50
        /*002a*/ 	.short	0x0000


	//----- nvinfo : EIATTR_MAXREG_COUNT
	.align		4
        /*002c*/ 	.byte	0x03, 0x1b
        /*002e*/ 	.short	0x00ff


	//----- nvinfo : EIATTR_MERCURY_ISA_VERSION
	.align		4
        /*0030*/ 	.byte	0x03, 0x5f
        /*0032*/ 	.short	0x0101


	//----- nvinfo : EIATTR_VRC_CTA_INIT_COUNT
	.align		4
        /*0034*/ 	.byte	0x02, 0x4a
	.zero		1
	.zero		1


	//----- nvinfo : EIATTR_EXIT_INSTR_OFFSETS
	.align		4
        /*0038*/ 	.byte	0x04, 0x1c
        /*003a*/ 	.short	(.L_68 - .L_67)


	//   ....[0]....
.L_67:
        /*003c*/ 	.word	0x00000120


	//   ....[1]....
        /*0040*/ 	.word	0x000001f0


	//   ....[2]....
        /*0044*/ 	.word	0x00000210


	//----- nvinfo : EIATTR_MAX_THREADS
	.align		4
.L_68:
        /*0048*/ 	.byte	0x04, 0x05
        /*004a*/ 	.short	(.L_70 - .L_69)
.L_69:
        /*004c*/ 	.word	0x00000100
        /*0050*/ 	.word	0x00000001
        /*0054*/ 	.word	0x00000001


	//----- nvinfo : EIATTR_CBANK_PARAM_SIZE
	.align		4
.L_70:
        /*0058*/ 	.byte	0x03, 0x19
        /*005a*/ 	.short	0x0018


	//----- nvinfo : EIATTR_PARAM_CBANK
	.align		4
        /*005c*/ 	.byte	0x04, 0x0a
        /*005e*/ 	.short	(.L_72 - .L_71)
	.align		4
.L_71:
        /*0060*/ 	.word	index@(.nv.constant0._ZN3cub18CUB_300001_SM_10006detail8for_each13static_kernelINS2_12policy_hub_t12policy_500_tEmN6thrust24THRUST_300001_SM_1000_NS8cuda_cub20__uninitialized_fill7functorINS7_10device_ptrIhEEhEEEEvT0_T1_)
        /*0064*/ 	.short	0x0380
        /*0066*/ 	.short	0x0018


	//----- nvinfo : EIATTR_SW_WAR
	.align		4
.L_72:
        /*0068*/ 	.byte	0x04, 0x36
        /*006a*/ 	.short	(.L_74 - .L_73)
.L_73:
        /*006c*/ 	.word	0x00000008
.L_74:


//--------------------- .nv.info._ZN3cub18CUB_300001_SM_10006detail8for_each13static_kernelINS2_12policy_hub_t12policy_500_tEm8square_tEEvT0_T1_ --------------------------
	.section	.nv.info._ZN3cub18CUB_300001_SM_10006detail8for_each13static_kernelINS2_12policy_hub_t12policy_500_tEm8square_tEEvT0_T1_,"",@"SHT_CUDA_INFO"
	.sectionflags	@""
	.align	4


	//----- nvinfo : EIATTR_CUDA_API_VERSION
	.align		4
        /*0000*/ 	.byte	0x04, 0x37
        /*0002*/ 	.short	(.L_76 - .L_75)
.L_75:
        /*0004*/ 	.word	0x00000082


	//----- nvinfo : EIATTR_KPARAM_INFO
	.align		4
.L_76:
        /*0008*/ 	.byte	0x04, 0x17
        /*000a*/ 	.short	(.L_78 - .L_77)
.L_77:
        /*000c*/ 	.word	0x00000000
        /*0010*/ 	.short	0x0001
        /*0012*/ 	.short	0x0008
        /*0014*/ 	.byte	0x00, 0xf0, 0x41, 0x00


	//----- nvinfo : EIATTR_KPARAM_INFO
	.align		4
.L_78:
        /*0018*/ 	.byte	0x04, 0x17
        /*001a*/ 	.short	(.L_80 - .L_79)
.L_79:
        /*001c*/ 	.word	0x00000000
        /*0020*/ 	.short	0x0000
        /*0022*/ 	.short	0x0000
        /*0024*/ 	.byte	0x00, 0xf0, 0x21, 0x00


	//----- nvinfo : EIATTR_SPARSE_MMA_MASK
	.align		4
.L_80:
        /*0028*/ 	.byte	0x03, 0x50
        /*002a*/ 	.short	0x0000


	//----- nvinfo : EIATTR_MAXREG_COUNT
	.align		4
        /*002c*/ 	.byte	0x03, 0x1b
        /*002e*/ 	.short	0x00ff


	//----- nvinfo : EIATTR_MERCURY_ISA_VERSION
	.align		4
        /*0030*/ 	.byte	0x03, 0x5f
        /*0032*/ 	.short	0x0101


	//----- nvinfo : EIATTR_VRC_CTA_INIT_COUNT
	.align		4
        /*0034*/ 	.byte	0x02, 0x4a
	.zero		1
	.zero		1


	//----- nvinfo : EIATTR_EXIT_INSTR_OFFSETS
	.align		4
        /*0038*/ 	.byte	0x04, 0x1c
        /*003a*/ 	.short	(.L_82 - .L_81)


	//   ....[0]....
.L_81:
        /*003c*/ 	.word	0x00000170


	//   ....[1]....
        /*0040*/ 	.word	0x000002b0


	//   ....[2]....
        /*0044*/ 	.word	0x00000310


	//----- nvinfo : EIATTR_MAX_THREADS
	.align		4
.L_82:
        /*0048*/ 	.byte	0x04, 0x05
        /*004a*/ 	.short	(.L_84 - .L_83)
.L_83:
        /*004c*/ 	.word	0x00000100
        /*0050*/ 	.word	0x00000001
        /*0054*/ 	.word	0x00000001


	//----- nvinfo : EIATTR_CRS_STACK_SIZE
	.align		4
.L_84:
        /*0058*/ 	.byte	0x04, 0x1e
        /*005a*/ 	.short	(.L_86 - .L_85)
.L_85:
        /*005c*/ 	.word	0x00000000


	//----- nvinfo : EIATTR_CBANK_PARAM_SIZE
	.align		4
.L_86:
        /*0060*/ 	.byte	0x03, 0x19
        /*0062*/ 	.short	0x0018


	//----- nvinfo : EIATTR_PARAM_CBANK
	.align		4
        /*0064*/ 	.byte	0x04, 0x0a
        /*0066*/ 	.short	(.L_88 - .L_87)
	.align		4
.L_87:
        /*0068*/ 	.word	index@(.nv.constant0._ZN3cub18CUB_300001_SM_10006detail8for_each13static_kernelINS2_12policy_hub_t12policy_500_tEm8square_tEEvT0_T1_)
        /*006c*/ 	.short	0x0380
        /*006e*/ 	.short	0x0018


	//----- nvinfo : EIATTR_SW_WAR
	.align		4
.L_88:
        /*0070*/ 	.byte	0x04, 0x36
        /*0072*/ 	.short	(.L_90 - .L_89)
.L_89:
        /*0074*/ 	.word	0x00000008
.L_90:


//--------------------- .nv.info._ZN3cub18CUB_300001_SM_10006detail11EmptyKernelIvEEvv --------------------------
	.section	.nv.info._ZN3cub18CUB_300001_SM_10006detail11EmptyKernelIvEEvv,"",@"SHT_CUDA_INFO"
	.sectionflags	@""
	.align	4


	//----- nvinfo : EIATTR_CUDA_API_VERSION
	.align		4
        /*0000*/ 	.byte	0x04, 0x37
        /*0002*/ 	.short	(.L_92 - .L_91)
.L_91:
        /*0004*/ 	.word	0x00000082


	//----- nvinfo : EIATTR_SPARSE_MMA_MASK
	.align		4
.L_92:
        /*0008*/ 	.byte	0x03, 0x50
        /*000a*/ 	.short	0x0000


	//----- nvinfo : EIATTR_MAXREG_COUNT
	.align		4
        /*000c*/ 	.byte	0x03, 0x1b
        /*000e*/ 	.short	0x00ff


	//----- nvinfo : EIATTR_MERCURY_ISA_VERSION
	.align		4
        /*0010*/ 	.byte	0x03, 0x5f
        /*0012*/ 	.short	0x0101


	//----- nvinfo : EIATTR_VRC_CTA_INIT_COUNT
	.align		4
        /*0014*/ 	.byte	0x02, 0x4a
	.zero		1
	.zero		1


	//----- nvinfo : EIATTR_EXIT_INSTR_OFFSETS
	.align		4
        /*0018*/ 	.byte	0x04, 0x1c
        /*001a*/ 	.short	(.L_94 - .L_93)


	//   ....[0]....
.L_93:
        /*001c*/ 	.word	0x00000010


	//----- nvinfo : EIATTR_SW_WAR
	.align		4
.L_94:
        /*0020*/ 	.byte	0x04, 0x36
        /*0022*/ 	.short	(.L_96 - .L_95)
.L_95:
        /*0024*/ 	.word	0x00000008
.L_96:


//--------------------- .nv.callgraph             --------------------------
	.section	.nv.callgraph,"",@"SHT_CUDA_CALLGRAPH"
	.align	4
	.sectionentsize	8
	.align		4
        /*0000*/ 	.word	0x00000000
	.align		4
        /*0004*/ 	.word	0xffffffff
	.align		4
        /*0008*/ 	.word	0x00000000
	.align		4
        /*000c*/ 	.word	0xfffffffe
	.align		4
        /*0010*/ 	.word	0x00000000
	.align		4
        /*0014*/ 	.word	0xfffffffd
	.align		4
        /*0018*/ 	.word	0x00000000
	.align		4
        /*001c*/ 	.word	0xfffffffc


//--------------------- .nv.constant4             --------------------------
	.section	.nv.constant4,"a",@progbits
	.align	8
	.align		8
.nv.constant4:
        /*0000*/ 	.dword	_ZN30_INTERNAL_d4f211c5_4_k_cu_main4cuda3std3__45__cpo5beginE
	.align		8
        /*0008*/ 	.dword	_ZN30_INTERNAL_d4f211c5_4_k_cu_main4cuda3std3__45__cpo3endE
	.align		8
        /*0010*/ 	.dword	_ZN30_INTERNAL_d4f211c5_4_k_cu_main4cuda3std3__45__cpo6cbeginE
	.align		8
        /*0018*/ 	.dword	_ZN30_INTERNAL_d4f211c5_4_k_cu_main4cuda3std3__45__cpo4cendE
	.align		8
        /*0020*/ 	.dword	_ZN30_INTERNAL_d4f211c5_4_k_cu_main4cuda3std3__45__cpo6rbeginE
	.align		8
        /*0028*/ 	.dword	_ZN30_INTERNAL_d4f211c5_4_k_cu_main4cuda3std3__45__cpo4rendE
	.align		8
        /*0030*/ 	.dword	_ZN30_INTERNAL_d4f211c5_4_k_cu_main4cuda3std3__45__cpo7crbeginE
	.align		8
        /*0038*/ 	.dword	_ZN30_INTERNAL_d4f211c5_4_k_cu_main4cuda3std3__45__cpo5crendE
	.align		8
        /*0040*/ 	.dword	_ZN30_INTERNAL_d4f211c5_4_k_cu_main4cuda3std3__432_GLOBAL__N__d4f211c5_4_k_cu_main6ignoreE
	.align		8
        /*0048*/ 	.dword	_ZN30_INTERNAL_d4f211c5_4_k_cu_main4cuda3std3__419piecewise_constructE
	.align		8
        /*0050*/ 	.dword	_ZN30_INTERNAL_d4f211c5_4_k_cu_main4cuda3std3__48in_placeE
	.align		8
        /*0058*/ 	.dword	_ZN30_INTERNAL_d4f211c5_4_k_cu_main4cuda3std3__420unreachable_sentinelE
	.align		8
        /*0060*/ 	.dword	_ZN30_INTERNAL_d4f211c5_4_k_cu_main4cuda3std3__47nulloptE
	.align		8
        /*0068*/ 	.dword	_ZN30_INTERNAL_d4f211c5_4_k_cu_main4cuda3std3__48unexpectE
	.align		8
        /*0070*/ 	.dword	_ZN30_INTERNAL_d4f211c5_4_k_cu_main4cuda3std6ranges3__45__cpo4swapE
	.align		8
        /*0078*/ 	.dword	_ZN30_INTERNAL_d4f211c5_4_k_cu_main4cuda3std6ranges3__45__cpo9iter_moveE
	.align		8
        /*0080*/ 	.dword	_ZN30_INTERNAL_d4f211c5_4_k_cu_main4cuda3std6ranges3__45__cpo5beginE
	.align		8
        /*0088*/ 	.dword	_ZN30_INTERNAL_d4f211c5_4_k_cu_main4cuda3std6ranges3__45__cpo3endE
	.align		8
        /*0090*/ 	.dword	_ZN30_INTERNAL_d4f211c5_4_k_cu_main4cuda3std6ranges3__45__cpo6cbeginE
	.align		8
        /*0098*/ 	.dword	_ZN30_INTERNAL_d4f211c5_4_k_cu_main4cuda3std6ranges3__45__cpo4cendE
	.align		8
        /*00a0*/ 	.dword	_ZN30_INTERNAL_d4f211c5_4_k_cu_main4cuda3std6ranges3__45__cpo7advanceE
	.align		8
        /*00a8*/ 	.dword	_ZN30_INTERNAL_d4f211c5_4_k_cu_main4cuda3std6ranges3__45__cpo9iter_swapE
	.align		8
        /*00b0*/ 	.dword	_ZN30_INTERNAL_d4f211c5_4_k_cu_main4cuda3std6ranges3__45__cpo4nextE
	.align		8
        /*00b8*/ 	.dword	_ZN30_INTERNAL_d4f211c5_4_k_cu_main4cuda3std6ranges3__45__cpo4prevE
	.align		8
        /*00c0*/ 	.dword	_ZN30_INTERNAL_d4f211c5_4_k_cu_main4cuda3std6ranges3__45__cpo4dataE
	.align		8
        /*00c8*/ 	.dword	_ZN30_INTERNAL_d4f211c5_4_k_cu_main4cuda3std6ranges3__45__cpo5cdataE
	.align		8
        /*00d0*/ 	.dword	_ZN30_INTERNAL_d4f211c5_4_k_cu_main4cuda3std6ranges3__45__cpo4sizeE
	.align		8
        /*00d8*/ 	.dword	_ZN30_INTERNAL_d4f211c5_4_k_cu_main4cuda3std6ranges3__45__cpo5ssizeE
	.align		8
        /*00e0*/ 	.dword	_ZN30_INTERNAL_d4f211c5_4_k_cu_main4cuda3std6ranges3__45__cpo8distanceE
	.align		8
        /*00e8*/ 	.dword	_ZN30_INTERNAL_d4f211c5_4_k_cu_main6thrust24THRUST_300001_SM_1000_NS8cuda_cub3parE
	.align		8
        /*00f0*/ 	.dword	_ZN30_INTERNAL_d4f211c5_4_k_cu_main6thrust24THRUST_300001_SM_1000_NS8cuda_cub10par_nosyncE
	.align		8
        /*00f8*/ 	.dword	_ZN30_INTERNAL_d4f211c5_4_k_cu_main6thrust24THRUST_300001_SM_1000_NS6system6detail10sequential3seqE
	.align		8
        /*0100*/ 	.dword	_ZN30_INTERNAL_d4f211c5_4_k_cu_main6thrust24THRUST_300001_SM_1000_NS12placeholders2_1E
	.align		8
        /*0108*/ 	.dword	_ZN30_INTERNAL_d4f211c5_4_k_cu_main6thrust24THRUST_300001_SM_1000_NS12placeholders2_2E
	.align		8
        /*0110*/ 	.dword	_ZN30_INTERNAL_d4f211c5_4_k_cu_main6thrust24THRUST_300001_SM_1000_NS12placeholders2_3E
	.align		8
        /*0118*/ 	.dword	_ZN30_INTERNAL_d4f211c5_4_k_cu_main6thrust24THRUST_300001_SM_1000_NS12placeholders2_4E
	.align		8
        /*0120*/ 	.dword	_ZN30_INTERNAL_d4f211c5_4_k_cu_main6thrust24THRUST_300001_SM_1000_NS12placeholders2_5E
	.align		8
        /*0128*/ 	.dword	_ZN30_INTERNAL_d4f211c5_4_k_cu_main6thrust24THRUST_300001_SM_1000_NS12placeholders2_6E
	.align		8
        /*0130*/ 	.dword	_ZN30_INTERNAL_d4f211c5_4_k_cu_main6thrust24THRUST_300001_SM_1000_NS12placeholders2_7E
	.align		8
        /*0138*/ 	.dword	_ZN30_INTERNAL_d4f211c5_4_k_cu_main6thrust24THRUST_300001_SM_1000_NS12placeholders2_8E
	.align		8
        /*0140*/ 	.dword	_ZN30_INTERNAL_d4f211c5_4_k_cu_main6thrust24THRUST_300001_SM_1000_NS12placeholders2_9E
	.align		8
        /*0148*/ 	.dword	_ZN30_INTERNAL_d4f211c5_4_k_cu_main6thrust24THRUST_300001_SM_1000_NS12placeholders3_10E
	.align		8
        /*0150*/ 	.dword	_ZN30_INTERNAL_d4f211c5_4_k_cu_main6thrust24THRUST_300001_SM_1000_NS3seqE


//--------------------- .text._ZN3cub18CUB_300001_SM_10006detail8for_each13static_kernelINS2_12policy_hub_t12policy_500_tEmN6thrust24THRUST_300001_SM_1000_NS8cuda_cub20__uninitialized_fill7functorINS7_10device_ptrIhEEhEEEEvT0_T1_ --------------------------
	.section	.text._ZN3cub18CUB_300001_SM_10006detail8for_each13static_kernelINS2_12policy_hub_t12policy_500_tEmN6thrust24THRUST_300001_SM_1000_NS8cuda_cub20__uninitialized_fill7functorINS7_10device_ptrIhEEhEEEEvT0_T1_,"ax",@progbits
	.align	128
        .global         _ZN3cub18CUB_300001_SM_10006detail8for_each13static_kernelINS2_12policy_hub_t12policy_500_tEmN6thrust24THRUST_300001_SM_1000_NS8cuda_cub20__uninitialized_fill7functorINS7_10device_ptrIhEEhEEEEvT0_T1_
        .type           _ZN3cub18CUB_300001_SM_10006detail8for_each13static_kernelINS2_12policy_hub_t12policy_500_tEmN6thrust24THRUST_300001_SM_1000_NS8cuda_cub20__uninitialized_fill7functorINS7_10device_ptrIhEEhEEEEvT0_T1_,@function
        .size           _ZN3cub18CUB_300001_SM_10006detail8for_each13static_kernelINS2_12policy_hub_t12policy_500_tEmN6thrust24THRUST_300001_SM_1000_NS8cuda_cub20__uninitialized_fill7functorINS7_10device_ptrIhEEhEEEEvT0_T1_,(.L_x_7 - _ZN3cub18CUB_300001_SM_10006detail8for_each13static_kernelINS2_12policy_hub_t12policy_500_tEmN6thrust24THRUST_300001_SM_1000_NS8cuda_cub20__uninitialized_fill7functorINS7_10device_ptrIhEEhEEEEvT0_T1_)
        .other          _ZN3cub18CUB_300001_SM_10006detail8for_each13static_kernelINS2_12policy_hub_t12policy_500_tEmN6thrust24THRUST_300001_SM_1000_NS8cuda_cub20__uninitialized_fill7functorINS7_10device_ptrIhEEhEEEEvT0_T1_,@"STO_CUDA_ENTRY STV_DEFAULT"
_ZN3cub18CUB_300001_SM_10006detail8for_each13static_kernelINS2_12policy_hub_t12policy_500_tEmN6thrust24THRUST_300001_SM_1000_NS8cuda_cub20__uninitialized_fill7functorINS7_10device_ptrIhEEhEEEEvT0_T1_:
.text._ZN3cub18CUB_300001_SM_10006detail8for_each13static_kernelINS2_12policy_hub_t12policy_500_tEmN6thrust24THRUST_300001_SM_1000_NS8cuda_cub20__uninitialized_fill7functorINS7_10device_ptrIhEEhEEEEvT0_T1_:
[----:B------:R-:W-:Y:S08]  /*0000*/  LDC R1, c[0x0][0x37c] ;  /* 0x0000df00ff017b82 */ /* 0x000ff00000000800 */
[----:B------:R-:W0:Y:S01]  /*0010*/  S2UR UR4, SR_CTAID.X ;  /* 0x00000000000479c3 */ /* 0x000e220000002500 */
[----:B------:R-:W1:Y:S01]  /*0020*/  LDCU.64 UR6, c[0x0][0x380] ;  /* 0x00007000ff0677ac */ /* 0x000e620008000a00 */
[----:B------:R-:W2:Y:S06]  /*0030*/  LDCU.64 UR8, c[0x0][0x358] ;  /* 0x00006b00ff0877ac */ /* 0x000eac0008000a00 */
[----:B------:R-:W3:Y:S01]  /*0040*/  LDC R5, c[0x0][0x390] ;  /* 0x0000e400ff057b82 */ /* 0x000ee20000000800 */
[----:B0-----:R-:W-:-:S04]  /*0050*/  UIMAD.WIDE.U32 UR4, UR4, 0x200, URZ ;  /* 0x00000200040478a5 */ /* 0x001fc8000f8e00ff */
[----:B-1----:R-:W-:-:S04]  /*0060*/  UIADD3 UR6, UP0, UPT, -UR4, UR6, URZ ;  /* 0x0000000604067290 */ /* 0x002fc8000ff1e1ff */
[----:B------:R-:W-:Y:S01]  /*0070*/  UIADD3.X UR7, UPT, UPT, ~UR5, UR7, URZ, UP0, !UPT ;  /* 0x0000000705077290 */ /* 0x000fe200087fe5ff */
[----:B---3--:R-:W-:Y:S01]  /*0080*/  PRMT R5, R5, 0x7770, RZ ;  /* 0x0000777005057816 */ /* 0x008fe200000000ff */
[----:B------:R-:W-:-:S04]  /*0090*/  UISETP.GE.U32.AND UP0, UPT, UR6, 0x200, UPT ;  /* 0x000002000600788c */ /* 0x000fc8000bf06070 */
[----:B------:R-:W-:-:S09]  /*00a0*/  UISETP.GE.U32.AND.EX UP0, UPT, UR7, URZ, UPT, UP0 ;  /* 0x000000ff0700728c */ /* 0x000fd2000bf06100 */
[----:B--2---:R-:W-:Y:S05]  /*00b0*/  BRA.U !UP0, `(.L_x_0) ;  /* 0x00000001081c7547 */ /* 0x004fea000b800000 */
[----:B------:R-:W0:Y:S01]  /*00c0*/  S2R R3, SR_TID.X ;  /* 0x0000000000037919 */ /* 0x000e220000002100 */
[----:B------:R-:W0:Y:S02]  /*00d0*/  LDC.64 R6, c[0x0][0x388] ;  /* 0x0000e200ff067b82 */ /* 0x000e240000000a00 */
[----:B0-----:R-:W-:-:S04]  /*00e0*/  IADD3 R2, P0, P1, R6, UR4, R3 ;  /* 0x0000000406027c10 */ /* 0x001fc8000f91e003 */
[----:B------:R-:W-:-:S05]  /*00f0*/  IADD3.X R3, PT, PT, R7, UR5, RZ, P0, P1 ;  /* 0x0000000507037c10 */ /* 0x000fca00087e24ff */
[----:B------:R-:W-:Y:S04]  /*0100*/  STG.E.U8 desc[UR8][R2.64], R5 ;  /* 0x0000000502007986 */ /* 0x000fe8000c101108 */
[----:B------:R-:W-:Y:S01]  /*0110*/  STG.E.U8 desc[UR8][R2.64+0x100], R5 ;  /* 0x0001000502007986 */ /* 0x000fe2000c101108 */
[----:B------:R-:W-:Y:S05]  /*0120*/  EXIT ;  /* 0x000000000000794d */ /* 0x000fea0003800000 */
.L_x_0:
[----:B------:R-:W0:Y:S01]  /*0130*/  S2R R3, SR_TID.X ;  /* 0x0000000000037919 */ /* 0x000e220000002100 */
[----:B------:R-:W1:Y:S01]  /*0140*/  LDC.64 R6, c[0x0][0x388] ;  /* 0x0000e200ff067b82 */ /* 0x000e620000000a00 */
[----:B------:R-:W-:Y:S02]  /*0150*/  IMAD.U32 R2, RZ, RZ, UR7 ;  /* 0x00000007ff027e24 */ /* 0x000fe4000f8e00ff */
[C---:B0-----:R-:W-:Y:S01]  /*0160*/  VIADD R0, R3.reuse, 0x100 ;  /* 0x0000010003007836 */ /* 0x041fe20000000000 */
[----:B------:R-:W-:-:S04]  /*0170*/  ISETP.LT.U32.AND P0, PT, R3, UR6, PT ;  /* 0x0000000603007c0c */ /* 0x000fc8000bf01070 */
[----:B------:R-:W-:Y:S01]  /*0180*/  ISETP.LT.U32.AND P1, PT, R0, UR6, PT ;  /* 0x0000000600007c0c */ /* 0x000fe2000bf21070 */
[----:B------:R-:W-:Y:S01]  /*0190*/  IMAD.U32 R0, RZ, RZ, UR7 ;  /* 0x00000007ff007e24 */ /* 0x000fe2000f8e00ff */
[----:B------:R-:W-:Y:S02]  /*01a0*/  ISETP.GT.U32.AND.EX P0, PT, R2, RZ, PT, P0 ;  /* 0x000000ff0200720c */ /* 0x000fe40003f04100 */
[----:B-1----:R-:W-:Y:S02]  /*01b0*/  IADD3 R2, P2, P3, R6, UR4, R3 ;  /* 0x0000000406027c10 */ /* 0x002fe4000fb5e003 */
[----:B------:R-:W-:Y:S02]  /*01c0*/  ISETP.GT.U32.AND.EX P1, PT, R0, RZ, PT, P1 ;  /* 0x000000ff0000720c */ /* 0x000fe40003f24110 */
[----:B------:R-:W-:-:S07]  /*01d0*/  IADD3.X R3, PT, PT, R7, UR5, RZ, P2, P3 ;  /* 0x0000000507037c10 */ /* 0x000fce00097e64ff */
[----:B------:R0:W-:Y:S04]  /*01e0*/  @P0 STG.E.U8 desc[UR8][R2.64], R5 ;  /* 0x0000000502000986 */ /* 0x0001e8000c101108 */
[----:B------:R-:W-:Y:S05]  /*01f0*/  @!P1 EXIT ;  /* 0x000000000000994d */ /* 0x000fea0003800000 */
[----:B------:R-:W-:Y:S01]  /*0200*/  STG.E.U8 desc[UR8][R2.64+0x100], R5 ;  /* 0x0001000502007986 */ /* 0x000fe2000c101108 */
[----:B------:R-:W-:Y:S05]  /*0210*/  EXIT ;  /* 0x000000000000794d */ /* 0x000fea0003800000 */
.L_x_1:
[----:B------:R-:W-:-:S00]  /*0220*/  BRA `(.L_x_1) ;  /* 0xfffffffc00fc7947 */ /* 0x000fc0000383ffff */
[----:B------:R-:W-:-:S00]  /*0230*/  NOP ;  /* 0x0000000000007918 */ /* 0x000fc00000000000 */
        /* <DEDUP_REMOVED lines=12> */
.L_x_7:


//--------------------- .text._ZN3cub18CUB_300001_SM_10006detail8for_each13static_kernelINS2_12policy_hub_t12policy_500_tEm8square_tEEvT0_T1_ --------------------------
	.section	.text._ZN3cub18CUB_300001_SM_10006detail8for_each13static_kernelINS2_12policy_hub_t12policy_500_tEm8square_tEEvT0_T1_,"ax",@progbits
	.align	128
        .global         _ZN3cub18CUB_300001_SM_10006detail8for_each13static_kernelINS2_12policy_hub_t12policy_500_tEm8square_tEEvT0_T1_
        .type           _ZN3cub18CUB_300001_SM_10006detail8for_each13static_kernelINS2_12policy_hub_t12policy_500_tEm8square_tEEvT0_T1_,@function
        .size           _ZN3cub18CUB_300001_SM_10006detail8for_each13static_kernelINS2_12policy_hub_t12policy_500_tEm8square_tEEvT0_T1_,(.L_x_8 - _ZN3cub18CUB_300001_SM_10006detail8for_each13static_kernelINS2_12policy_hub_t12policy_500_tEm8square_tEEvT0_T1_)
        .other          _ZN3cub18CUB_300001_SM_10006detail8for_each13static_kernelINS2_12policy_hub_t12policy_500_tEm8square_tEEvT0_T1_,@"STO_CUDA_ENTRY STV_DEFAULT"
_ZN3cub18CUB_300001_SM_10006detail8for_each13static_kernelINS2_12policy_hub_t12policy_500_tEm8square_tEEvT0_T1_:
.text._ZN3cub18CUB_300001_SM_10006detail8for_each13static_kernelINS2_12policy_hub_t12policy_500_tEm8square_tEEvT0_T1_:
[----:B------:R-:W-:Y:S08]  /*0000*/  LDC R1, c[0x0][0x37c] ;  /* 0x0000df00ff017b82 */ /* 0x000ff00000000800 */
[----:B------:R-:W0:Y:S01]  /*0010*/  S2UR UR4, SR_CTAID.X ;  /* 0x00000000000479c3 */ /* 0x000e220000002500 */
[----:B------:R-:W1:Y:S01]  /*0020*/  LDCU.64 UR6, c[0x0][0x380] ;  /* 0x00007000ff0677ac */ /* 0x000e620008000a00 */
[----:B------:R-:W2:Y:S01]  /*0030*/  LDCU.64 UR8, c[0x0][0x358] ;  /* 0x00006b00ff0877ac */ /* 0x000ea20008000a00 */
[----:B0-----:R-:W-:-:S04]  /*0040*/  UIMAD.WIDE.U32 UR4, UR4, 0x200, URZ ;  /* 0x00000200040478a5 */ /* 0x001fc8000f8e00ff */
[----:B-1----:R-:W-:-:S04]  /*0050*/  UIADD3 UR6, UP0, UPT, -UR4, UR6, URZ ;  /* 0x0000000604067290 */ /* 0x002fc8000ff1e1ff */
[----:B------:R-:W-:Y:S02]  /*0060*/  UIADD3.X UR7, UPT, UPT, ~UR5, UR7, URZ, UP0, !UPT ;  /* 0x0000000705077290 */ /* 0x000fe400087fe5ff */
[----:B------:R-:W-:-:S04]  /*0070*/  UISETP.GE.U32.AND UP0, UPT, UR6, 0x200, UPT ;  /* 0x000002000600788c */ /* 0x000fc8000bf06070 */
[----:B------:R-:W-:-:S09]  /*0080*/  UISETP.GE.U32.AND.EX UP0, UPT, UR7, URZ, UPT, UP0 ;  /* 0x000000ff0700728c */ /* 0x000fd2000bf06100 */
[----:B--2---:R-:W-:Y:S05]  /*0090*/  BRA.U !UP0, `(.L_x_2) ;  /* 0x0000000108387547 */ /* 0x004fea000b800000 */
[----:B------:R-:W0:Y:S01]  /*00a0*/  S2R R5, SR_TID.X ;  /* 0x0000000000057919 */ /* 0x000e220000002100 */
[----:B------:R-:W1:Y:S01]  /*00b0*/  LDC.64 R2, c[0x0][0x388] ;  /* 0x0000e200ff027b82 */ /* 0x000e620000000a00 */
[----:B0-----:R-:W-:Y:S01]  /*00c0*/  IADD3 R5, PT, PT, R5, UR4, RZ ;  /* 0x0000000405057c10 */ /* 0x001fe2000fffe0ff */
[----:B------:R-:W0:Y:S04]  /*00d0*/  LDCU UR4, c[0x0][0x390] ;  /* 0x00007200ff0477ac */ /* 0x000e280008000800 */
[----:B-1----:R-:W-:-:S05]  /*00e0*/  IMAD.WIDE R2, R5, 0x4, R2 ;  /* 0x0000000405027825 */ /* 0x002fca00078e0202 */
[----:B------:R-:W0:Y:S04]  /*00f0*/  LDG.E R0, desc[UR8][R2.64] ;  /* 0x0000000802007981 */ /* 0x000e28000c1e1900 */
[----:B------:R-:W2:Y:S01]  /*0100*/  LDG.E R4, desc[UR8][R2.64+0x400] ;  /* 0x0004000802047981 */ /* 0x000ea2000c1e1900 */
[----:B0-----:R-:W-:Y:S01]  /*0110*/  IADD3 R5, PT, PT, R0, UR4, RZ ;  /* 0x0000000400057c10 */ /* 0x001fe2000fffe0ff */
[----:B--2---:R-:W-:-:S04]  /*0120*/  VIADD R7, R4, UR4 ;  /* 0x0000000404077c36 */ /* 0x004fc80008000000 */
[----:B------:R-:W-:Y:S02]  /*0130*/  IMAD R5, R0, R5, RZ ;  /* 0x0000000500057224 */ /* 0x000fe400078e02ff */
[----:B------:R-:W-:-:S03]  /*0140*/  IMAD R7, R4, R7, RZ ;  /* 0x0000000704077224 */ /* 0x000fc600078e02ff */
[----:B------:R-:W-:Y:S04]  /*0150*/  STG.E desc[UR8][R2.64], R5 ;  /* 0x0000000502007986 */ /* 0x000fe8000c101908 */
[----:B------:R-:W-:Y:S01]  /*0160*/  STG.E desc[UR8][R2.64+0x400], R7 ;  /* 0x0004000702007986 */ /* 0x000fe2000c101908 */
[----:B------:R-:W-:Y:S05]  /*0170*/  EXIT ;  /* 0x000000000000794d */ /* 0x000fea0003800000 */
.L_x_2:
[----:B------:R-:W0:Y:S01]  /*0180*/  S2R R0, SR_TID.X ;  /* 0x0000000000007919 */ /* 0x000e220000002100 */
[----:B------:R-:W1:Y:S01]  /*0190*/  LDC.64 R2, c[0x0][0x388] ;  /* 0x0000e200ff027b82 */ /* 0x000e620000000a00 */
[----:B------:R-:W-:Y:S01]  /*01a0*/  IMAD.U32 R5, RZ, RZ, UR7 ;  /* 0x00000007ff057e24 */ /* 0x000fe2000f8e00ff */
[----:B------:R-:W-:Y:S01]  /*01b0*/  BSSY.RECONVERGENT B0, `(.L_x_3) ;  /* 0x000000f000007945 */ /* 0x000fe20003800200 */
[C---:B0-----:R-:W-:Y:S02]  /*01c0*/  ISETP.LT.U32.AND P0, PT, R0.reuse, UR6, PT ;  /* 0x0000000600007c0c */ /* 0x041fe4000bf01070 */
[C---:B------:R-:W-:Y:S02]  /*01d0*/  IADD3 R4, PT, PT, R0.reuse, 0x100, RZ ;  /* 0x0000010000047810 */ /* 0x040fe40007ffe0ff */
[----:B------:R-:W-:Y:S01]  /*01e0*/  ISETP.GT.U32.AND.EX P0, PT, R5, RZ, PT, P0 ;  /* 0x000000ff0500720c */ /* 0x000fe20003f04100 */
[----:B------:R-:W-:Y:S01]  /*01f0*/  VIADD R5, R0, UR4 ;  /* 0x0000000400057c36 */ /* 0x000fe20008000000 */
[----:B------:R-:W-:-:S02]  /*0200*/  ISETP.LT.U32.AND P1, PT, R4, UR6, PT ;  /* 0x0000000604007c0c */ /* 0x000fc4000bf21070 */
[----:B------:R-:W-:Y:S01]  /*0210*/  MOV R4, UR7 ;  /* 0x0000000700047c02 */ /* 0x000fe20008000f00 */
[----:B-1----:R-:W-:-:S03]  /*0220*/  IMAD.WIDE R2, R5, 0x4, R2 ;  /* 0x0000000405027825 */ /* 0x002fc600078e0202 */
[----:B------:R-:W-:-:S05]  /*0230*/  ISETP.GT.U32.AND.EX P1, PT, R4, RZ, PT, P1 ;  /* 0x000000ff0400720c */ /* 0x000fca0003f24110 */
[----:B------:R-:W-:Y:S08]  /*0240*/  @!P0 BRA `(.L_x_4) ;  /* 0x0000000000148947 */ /* 0x000ff00003800000 */
[----:B------:R-:W2:Y:S01]  /*0250*/  LDG.E R0, desc[UR8][R2.64] ;  /* 0x0000000802007981 */ /* 0x000ea2000c1e1900 */
[----:B------:R-:W2:Y:S02]  /*0260*/  LDCU UR4, c[0x0][0x390] ;  /* 0x00007200ff0477ac */ /* 0x000ea40008000800 */
[----:B--2---:R-:W-:-:S05]  /*0270*/  IADD3 R5, PT, PT, R0, UR4, RZ ;  /* 0x0000000400057c10 */ /* 0x004fca000fffe0ff */
[----:B------:R-:W-:-:S05]  /*0280*/  IMAD R5, R0, R5, RZ ;  /* 0x0000000500057224 */ /* 0x000fca00078e02ff */
[----:B------:R0:W-:Y:S02]  /*0290*/  STG.E desc[UR8][R2.64], R5 ;  /* 0x0000000502007986 */ /* 0x0001e4000c101908 */
.L_x_4:
[----:B------:R-:W-:Y:S05]  /*02a0*/  BSYNC.RECONVERGENT B0 ;  /* 0x0000000000007941 */ /* 0x000fea0003800200 */
.L_x_3:
[----:B------:R-:W-:Y:S05]  /*02b0*/  @!P1 EXIT ;  /* 0x000000000000994d */ /* 0x000fea0003800000 */
[----:B------:R-:W0:Y:S01]  /*02c0*/  LDG.E R0, desc[UR8][R2.64+0x400] ;  /* 0x0004000802007981 */ /* 0x000e22000c1e1900 */
[----:B------:R-:W0:Y:S02]  /*02d0*/  LDCU UR4, c[0x0][0x390] ;  /* 0x00007200ff0477ac */ /* 0x000e240008000800 */
[----:B0-----:R-:W-:-:S05]  /*02e0*/  IADD3 R5, PT, PT, R0, UR4, RZ ;  /* 0x0000000400057c10 */ /* 0x001fca000fffe0ff */
[----:B------:R-:W-:-:S05]  /*02f0*/  IMAD R5, R0, R5, RZ ;  /* 0x0000000500057224 */ /* 0x000fca00078e02ff */
[----:B------:R-:W-:Y:S01]  /*0300*/  STG.E desc[UR8][R2.64+0x400], R5 ;  /* 0x0004000502007986 */ /* 0x000fe2000c101908 */
[----:B------:R-:W-:Y:S05]  /*0310*/  EXIT ;  /* 0x000000000000794d */ /* 0x000fea0003800000 */
.L_x_5:
        /* <DEDUP_REMOVED lines=14> */
.L_x_8:


//--------------------- .text._ZN3cub18CUB_300001_SM_10006detail11EmptyKernelIvEEvv --------------------------
	.section	.text._ZN3cub18CUB_300001_SM_10006detail11EmptyKernelIvEEvv,"ax",@progbits
	.align	128
        .global         _ZN3cub18CUB_300001_SM_10006detail11EmptyKernelIvEEvv
        .type           _ZN3cub18CUB_300001_SM_10006detail11EmptyKernelIvEEvv,@function
        .size           _ZN3cub18CUB_300001_SM_10006detail11EmptyKernelIvEEvv,(.L_x_9 - _ZN3cub18CUB_300001_SM_10006detail11EmptyKernelIvEEvv)
        .other          _ZN3cub18CUB_300001_SM_10006detail11EmptyKernelIvEEvv,@"STO_CUDA_ENTRY STV_DEFAULT"
_ZN3cub18CUB_300001_SM_10006detail11EmptyKernelIvEEvv:
.text._ZN3cub18CUB_300001_SM_10006detail11EmptyKernelIvEEvv:
[----:B------:R-:W-:Y:S01]  /*0000*/  LDC R1, c[0x0][0x37c] ;  /* 0x0000df00ff017b82 */ /* 0x000fe20000000800 */
[----:B------:R-:W-:Y:S05]  /*0010*/  EXIT ;  /* 0x000000000000794d */ /* 0x000fea0003800000 */
.L_x_6:
        /* <DEDUP_REMOVED lines=14> */
.L_x_9:


//--------------------- .nv.shared.reserved.0     --------------------------
	.section	.nv.shared.reserved.0,"aw",@nobits
	.weak		__nv_reservedSMEM_offset_0_alias
	.size		__nv_reservedSMEM_offset_0_alias, 0, 64
	.other		__nv_reservedSMEM_offset_0_alias,@"STO_CUDA_RESERVED_SHARED STV_DEFAULT"
__nv_reservedSMEM_offset_0_alias:
	.zero		0
	.zero		64


//--------------------- .nv.global                --------------------------
	.section	.nv.global,"aw",@nobits
.nv.global:
	.type		_ZN30_INTERNAL_d4f211c5_4_k_cu_main6thrust24THRUST_300001_SM_1000_NS3seqE,@object
	.size		_ZN30_INTERNAL_d4f211c5_4_k_cu_main6thrust24THRUST_300001_SM_1000_NS3seqE,(_ZN30_INTERNAL_d4f211c5_4_k_cu_main4cuda3std3__48in_placeE - _ZN30_INTERNAL_d4f211c5_4_k_cu_main6thrust24THRUST_300001_SM_1000_NS3seqE)
_ZN30_INTERNAL_d4f211c5_4_k_cu_main6thrust24THRUST_300001_SM_1000_NS3seqE:
	.zero		1
	.type		_ZN30_INTERNAL_d4f211c5_4_k_cu_main4cuda3std3__48in_placeE,@object
	.size		_ZN30_INTERNAL_d4f211c5_4_k_cu_main4cuda3std3__48in_placeE,(_ZN30_INTERNAL_d4f211c5_4_k_cu_main4cuda3std6ranges3__45__cpo4sizeE - _ZN30_INTERNAL_d4f211c5_4_k_cu_main4cuda3std3__48in_placeE)
_ZN30_INTERNAL_d4f211c5_4_k_cu_main4cuda3std3__48in_placeE:
	.zero		1
	.type		_ZN30_INTERNAL_d4f211c5_4_k_cu_main4cuda3std6ranges3__45__cpo4sizeE,@object
	.size		_ZN30_INTERNAL_d4f211c5_4_k_cu_main4cuda3std6ranges3__45__cpo4sizeE,(_ZN30_INTERNAL_d4f211c5_4_k_cu_main6thrust24THRUST_300001_SM_1000_NS12placeholders2_3E - _ZN30_INTERNAL_d4f211c5_4_k_cu_main4cuda3std6ranges3__45__cpo4sizeE)
_ZN30_INTERNAL_d4f211c5_4_k_cu_main4cuda3std6ranges3__45__cpo4sizeE:
	.zero		1
	.type		_ZN30_INTERNAL_d4f211c5_4_k_cu_main6thrust24THRUST_300001_SM_1000_NS12placeholders2_3E,@object
	.size		_ZN30_INTERNAL_d4f211c5_4_k_cu_main6thrust24THRUST_300001_SM_1000_NS12placeholders2_3E,(_ZN30_INTERNAL_d4f211c5_4_k_cu_main4cuda3std3__45__cpo6cbeginE - _ZN30_INTERNAL_d4f211c5_4_k_cu_main6thrust24THRUST_300001_SM_1000_NS12placeholders2_3E)
_ZN30_INTERNAL_d4f211c5_4_k_cu_main6thrust24THRUST_300001_SM_1000_NS12placeholders2_3E:
	.zero		1
	.type		_ZN30_INTERNAL_d4f211c5_4_k_cu_main4cuda3std3__45__cpo6cbeginE,@object
	.size		_ZN30_INTERNAL_d4f211c5_4_k_cu_main4cuda3std3__45__cpo6cbeginE,(_ZN30_INTERNAL_d4f211c5_4_k_cu_main4cuda3std6ranges3__45__cpo6cbeginE - _ZN30_INTERNAL_d4f211c5_4_k_cu_main4cuda3std3__45__cpo6cbeginE)
_ZN30_INTERNAL_d4f211c5_4_k_cu_main4cuda3std3__45__cpo6cbeginE:
	.zero		1
	.type		_ZN30_INTERNAL_d4f211c5_4_k_cu_main4cuda3std6ranges3__45__cpo6cbeginE,@object
	.size		_ZN30_INTERNAL_d4f211c5_4_k_cu_main4cuda3std6ranges3__45__cpo6cbeginE,(_ZN30_INTERNAL_d4f211c5_4_k_cu_main6thrust24THRUST_300001_SM_1000_NS12placeholders2_7E - _ZN30_INTERNAL_d4f211c5_4_k_cu_main4cuda3std6ranges3__45__cpo6cbeginE)
_ZN30_INTERNAL_d4f211c5_4_k_cu_main4cuda3std6ranges3__45__cpo6cbeginE:
	.zero		1
	.type		_ZN30_INTERNAL_d4f211c5_4_k_cu_main6thrust24THRUST_300001_SM_1000_NS12placeholders2_7E,@object
	.size		_ZN30_INTERNAL_d4f211c5_4_k_cu_main6thrust24THRUST_300001_SM_1000_NS12placeholders2_7E,(_ZN30_INTERNAL_d4f211c5_4_k_cu_main4cuda3std3__45__cpo7crbeginE - _ZN30_INTERNAL_d4f211c5_4_k_cu_main6thrust24THRUST_300001_SM_1000_NS12placeholders2_7E)
_ZN30_INTERNAL_d4f211c5_4_k_cu_main6thrust24THRUST_300001_SM_1000_NS12placeholders2_7E:
	.zero		1
	.type		_ZN30_INTERNAL_d4f211c5_4_k_cu_main4cuda3std3__45__cpo7crbeginE,@object
	.size		_ZN30_INTERNAL_d4f211c5_4_k_cu_main4cuda3std3__45__cpo7crbeginE,(_ZN30_INTERNAL_d4f211c5_4_k_cu_main4cuda3std6ranges3__45__cpo4nextE - _ZN30_INTERNAL_d4f211c5_4_k_cu_main4cuda3std3__45__cpo7crbeginE)
_ZN30_INTERNAL_d4f211c5_4_k_cu_main4cuda3std3__45__cpo7crbeginE:
	.zero		1
	.type		_ZN30_INTERNAL_d4f211c5_4_k_cu_main4cuda3std6ranges3__45__cpo4nextE,@object
	.size		_ZN30_INTERNAL_d4f211c5_4_k_cu_main4cuda3std6ranges3__45__cpo4nextE,(_ZN30_INTERNAL_d4f211c5_4_k_cu_main4cuda3std6ranges3__45__cpo4swapE - _ZN30_INTERNAL_d4f211c5_4_k_cu_main4cuda3std6ranges3__45__cpo4nextE)
_ZN30_INTERNAL_d4f211c5_4_k_cu_main4cuda3std6ranges3__45__cpo4nextE:
	.zero		1
	.type		_ZN30_INTERNAL_d4f211c5_4_k_cu_main4cuda3std6ranges3__45__cpo4swapE,@object
	.size		_ZN30_INTERNAL_d4f211c5_4_k_cu_main4cuda3std6ranges3__45__cpo4swapE,(_ZN30_INTERNAL_d4f211c5_4_k_cu_main6thrust24THRUST_300001_SM_1000_NS8cuda_cub10par_nosyncE - _ZN30_INTERNAL_d4f211c5_4_k_cu_main4cuda3std6ranges3__45__cpo4swapE)
_ZN30_INTERNAL_d4f211c5_4_k_cu_main4cuda3std6ranges3__45__cpo4swapE:
	.zero		1
	.type		_ZN30_INTERNAL_d4f211c5_4_k_cu_main6thrust24THRUST_300001_SM_1000_NS8cuda_cub10par_nosyncE,@object
	.size		_ZN30_INTERNAL_d4f211c5_4_k_cu_main6thrust24THRUST_300001_SM_1000_NS8cuda_cub10par_nosyncE,(_ZN30_INTERNAL_d4f211c5_4_k_cu_main6thrust24THRUST_300001_SM_1000_NS12placeholders2_9E - _ZN30_INTERNAL_d4f211c5_4_k_cu_main6thrust24THRUST_300001_SM_1000_NS8cuda_cub10par_nosyncE)
_ZN30_INTERNAL_d4f211c5_4_k_cu_main6thrust24THRUST_300001_SM_1000_NS8cuda_cub10par_nosyncE:
	.zero		1
	.type		_ZN30_INTERNAL_d4f211c5_4_k_cu_main6thrust24THRUST_300001_SM_1000_NS12placeholders2_9E,@object
	.size		_ZN30_INTERNAL_d4f211c5_4_k_cu_main6thrust24THRUST_300001_SM_1000_NS12placeholders2_9E,(_ZN30_INTERNAL_d4f211c5_4_k_cu_main4cuda3std3__432_GLOBAL__N__d4f211c5_4_k_cu_main6ignoreE - _ZN30_INTERNAL_d4f211c5_4_k_cu_main6thrust24THRUST_300001_SM_1000_NS12placeholders2_9E)
_ZN30_INTERNAL_d4f211c5_4_k_cu_main6thrust24THRUST_300001_SM_1000_NS12placeholders2_9E:
	.zero		1
	.type		_ZN30_INTERNAL_d4f211c5_4_k_cu_main4cuda3std3__432_GLOBAL__N__d4f211c5_4_k_cu_main6ignoreE,@object
	.size		_ZN30_INTERNAL_d4f211c5_4_k_cu_main4cuda3std3__432_GLOBAL__N__d4f211c5_4_k_cu_main6ignoreE,(_ZN30_INTERNAL_d4f211c5_4_k_cu_main4cuda3std6ranges3__45__cpo4dataE - _ZN30_INTERNAL_d4f211c5_4_k_cu_main4cuda3std3__432_GLOBAL__N__d4f211c5_4_k_cu_main6ignoreE)
_ZN30_INTERNAL_d4f211c5_4_k_cu_main4cuda3std3__432_GLOBAL__N__d4f211c5_4_k_cu_main6ignoreE:
	.zero		1
	.type		_ZN30_INTERNAL_d4f211c5_4_k_cu_main4cuda3std6ranges3__45__cpo4dataE,@object
	.size		_ZN30_INTERNAL_d4f211c5_4_k_cu_main4cuda3std6ranges3__45__cpo4dataE,(_ZN30_INTERNAL_d4f211c5_4_k_cu_main6thrust24THRUST_300001_SM_1000_NS12placeholders2_1E - _ZN30_INTERNAL_d4f211c5_4_k_cu_main4cuda3std6ranges3__45__cpo4dataE)
_ZN30_INTERNAL_d4f211c5_4_k_cu_main4cuda3std6ranges3__45__cpo4dataE:
	.zero		1
	.type		_ZN30_INTERNAL_d4f211c5_4_k_cu_main6thrust24THRUST_300001_SM_1000_NS12placeholders2_1E,@object
	.size		_ZN30_INTERNAL_d4f211c5_4_k_cu_main6thrust24THRUST_300001_SM_1000_NS12placeholders2_1E,(_ZN30_INTERNAL_d4f211c5_4_k_cu_main4cuda3std3__45__cpo5beginE - _ZN30_INTERNAL_d4f211c5_4_k_cu_main6thrust24THRUST_300001_SM_1000_NS12placeholders2_1E)
_ZN30_INTERNAL_d4f211c5_4_k_cu_main6thrust24THRUST_300001_SM_1000_NS12placeholders2_1E:
	.zero		1
	.type		_ZN30_INTERNAL_d4f211c5_4_k_cu_main4cuda3std3__45__cpo5beginE,@object
	.size		_ZN30_INTERNAL_d4f211c5_4_k_cu_main4cuda3std3__45__cpo5beginE,(_ZN30_INTERNAL_d4f211c5_4_k_cu_main4cuda3std6ranges3__45__cpo5beginE - _ZN30_INTERNAL_d4f211c5_4_k_cu_main4cuda3std3__45__cpo5beginE)
_ZN30_INTERNAL_d4f211c5_4_k_cu_main4cuda3std3__45__cpo5beginE:
	.zero		1
	.type		_ZN30_INTERNAL_d4f211c5_4_k_cu_main4cuda3std6ranges3__45__cpo5beginE,@object
	.size		_ZN30_INTERNAL_d4f211c5_4_k_cu_main4cuda3std6ranges3__45__cpo5beginE,(_ZN30_INTERNAL_d4f211c5_4_k_cu_main6thrust24THRUST_300001_SM_1000_NS12placeholders2_5E - _ZN30_INTERNAL_d4f211c5_4_k_cu_main4cuda3std6ranges3__45__cpo5beginE)
_ZN30_INTERNAL_d4f211c5_4_k_cu_main4cuda3std6ranges3__45__cpo5beginE:
	.zero		1
	.type		_ZN30_INTERNAL_d4f211c5_4_k_cu_main6thrust24THRUST_300001_SM_1000_NS12placeholders2_5E,@object
	.size		_ZN30_INTERNAL_d4f211c5_4_k_cu_main6thrust24THRUST_300001_SM_1000_NS12placeholders2_5E,(_ZN30_INTERNAL_d4f211c5_4_k_cu_main4cuda3std3__45__cpo6rbeginE - _ZN30_INTERNAL_d4f211c5_4_k_cu_main6thrust24THRUST_300001_SM_1000_NS12placeholders2_5E)
_ZN30_INTERNAL_d4f211c5_4_k_cu_main6thrust24THRUST_300001_SM_1000_NS12placeholders2_5E:
	.zero		1
	.type		_ZN30_INTERNAL_d4f211c5_4_k_cu_main4cuda3std3__45__cpo6rbeginE,@object
	.size		_ZN30_INTERNAL_d4f211c5_4_k_cu_main4cuda3std3__45__cpo6rbeginE,(_ZN30_INTERNAL_d4f211c5_4_k_cu_main4cuda3std6ranges3__45__cpo7advanceE - _ZN30_INTERNAL_d4f211c5_4_k_cu_main4cuda3std3__45__cpo6rbeginE)
_ZN30_INTERNAL_d4f211c5_4_k_cu_main4cuda3std3__45__cpo6rbeginE:
	.zero		1
	.type		_ZN30_INTERNAL_d4f211c5_4_k_cu_main4cuda3std6ranges3__45__cpo7advanceE,@object
	.size		_ZN30_INTERNAL_d4f211c5_4_k_cu_main4cuda3std6ranges3__45__cpo7advanceE,(_ZN30_INTERNAL_d4f211c5_4_k_cu_main4cuda3std3__47nulloptE - _ZN30_INTERNAL_d4f211c5_4_k_cu_main4cuda3std6ranges3__45__cpo7advanceE)
_ZN30_INTERNAL_d4f211c5_4_k_cu_main4cuda3std6ranges3__45__cpo7advanceE:
	.zero		1
	.type		_ZN30_INTERNAL_d4f211c5_4_k_cu_main4cuda3std3__47nulloptE,@object
	.size		_ZN30_INTERNAL_d4f211c5_4_k_cu_main4cuda3std3__47nulloptE,(_ZN30_INTERNAL_d4f211c5_4_k_cu_main4cuda3std6ranges3__45__cpo8distanceE - _ZN30_INTERNAL_d4f211c5_4_k_cu_main4cuda3std3__47nulloptE)
_ZN30_INTERNAL_d4f211c5_4_k_cu_main4cuda3std3__47nulloptE:
	.zero		1
	.type		_ZN30_INTERNAL_d4f211c5_4_k_cu_main4cuda3std6ranges3__45__cpo8distanceE,@object
	.size		_ZN30_INTERNAL_d4f211c5_4_k_cu_main4cuda3std6ranges3__45__cpo8distanceE,(_ZN30_INTERNAL_d4f211c5_4_k_cu_main6thrust24THRUST_300001_SM_1000_NS12placeholders3_10E - _ZN30_INTERNAL_d4f211c5_4_k_cu_main4cuda3std6ranges3__45__cpo8distanceE)
_ZN30_INTERNAL_d4f211c5_4_k_cu_main4cuda3std6ranges3__45__cpo8distanceE:
	.zero		1
	.type		_ZN30_INTERNAL_d4f211c5_4_k_cu_main6thrust24THRUST_300001_SM_1000_NS12placeholders3_10E,@object
	.size		_ZN30_INTERNAL_d4f211c5_4_k_cu_main6thrust24THRUST_300001_SM_1000_NS12placeholders3_10E,(_ZN30_INTERNAL_d4f211c5_4_k_cu_main4cuda3std3__419piecewise_constructE - _ZN30_INTERNAL_d4f211c5_4_k_cu_main6thrust24THRUST_300001_SM_1000_NS12placeholders3_10E)
_ZN30_INTERNAL_d4f211c5_4_k_cu_main6thrust24THRUST_300001_SM_1000_NS12placeholders3_10E:
	.zero		1
	.type		_ZN30_INTERNAL_d4f211c5_4_k_cu_main4cuda3std3__419piecewise_constructE,@object
	.size		_ZN30_INTERNAL_d4f211c5_4_k_cu_main4cuda3std3__419piecewise_constructE,(_ZN30_INTERNAL_d4f211c5_4_k_cu_main4cuda3std6ranges3__45__cpo5cdataE - _ZN30_INTERNAL_d4f211c5_4_k_cu_main4cuda3std3__419piecewise_constructE)
_ZN30_INTERNAL_d4f211c5_4_k_cu_main4cuda3std3__419piecewise_constructE:
	.zero		1
	.type		_ZN30_INTERNAL_d4f211c5_4_k_cu_main4cuda3std6ranges3__45__cpo5cdataE,@object
	.size		_ZN30_INTERNAL_d4f211c5_4_k_cu_main4cuda3std6ranges3__45__cpo5cdataE,(_ZN30_INTERNAL_d4f211c5_4_k_cu_main6thrust24THRUST_300001_SM_1000_NS12placeholders2_2E - _ZN30_INTERNAL_d4f211c5_4_k_cu_main4cuda3std6ranges3__45__cpo5cdataE)
_ZN30_INTERNAL_d4f211c5_4_k_cu_main4cuda3std6ranges3__45__cpo5cdataE:
	.zero		1
	.type		_ZN30_INTERNAL_d4f211c5_4_k_cu_main6thrust24THRUST_300001_SM_1000_NS12placeholders2_2E,@object
	.size		_ZN30_INTERNAL_d4f211c5_4_k_cu_main6thrust24THRUST_300001_SM_1000_NS12placeholders2_2E,(_ZN30_INTERNAL_d4f211c5_4_k_cu_main4cuda3std3__45__cpo3endE - _ZN30_INTERNAL_d4f211c5_4_k_cu_main6thrust24THRUST_300001_SM_1000_NS12placeholders2_2E)
_ZN30_INTERNAL_d4f211c5_4_k_cu_main6thrust24THRUST_300001_SM_1000_NS12placeholders2_2E:
	.zero		1
	.type		_ZN30_INTERNAL_d4f211c5_4_k_cu_main4cuda3std3__45__cpo3endE,@object
	.size		_ZN30_INTERNAL_d4f211c5_4_k_cu_main4cuda3std3__45__cpo3endE,(_ZN30_INTERNAL_d4f211c5_4_k_cu_main4cuda3std6ranges3__45__cpo3endE - _ZN30_INTERNAL_d4f211c5_4_k_cu_main4cuda3std3__45__cpo3endE)
_ZN30_INTERNAL_d4f211c5_4_k_cu_main4cuda3std3__45__cpo3endE:
	.zero		1
	.type		_ZN30_INTERNAL_d4f211c5_4_k_cu_main4cuda3std6ranges3__45__cpo3endE,@object
	.size		_ZN30_INTERNAL_d4f211c5_4_k_cu_main4cuda3std6ranges3__45__cpo3endE,(_ZN30_INTERNAL_d4f211c5_4_k_cu_main6thrust24THRUST_300001_SM_1000_NS12placeholders2_6E - _ZN30_INTERNAL_d4f211c5_4_k_cu_main4cuda3std6ranges3__45__cpo3endE)
_ZN30_INTERNAL_d4f211c5_4_k_cu_main4cuda3std6ranges3__45__cpo3endE:
	.zero		1
	.type		_ZN30_INTERNAL_d4f211c5_4_k_cu_main6thrust24THRUST_300001_SM_1000_NS12placeholders2_6E,@object
	.size		_ZN30_INTERNAL_d4f211c5_4_k_cu_main6thrust24THRUST_300001_SM_1000_NS12placeholders2_6E,(_ZN30_INTERNAL_d4f211c5_4_k_cu_main4cuda3std3__45__cpo4rendE - _ZN30_INTERNAL_d4f211c5_4_k_cu_main6thrust24THRUST_300001_SM_1000_NS12placeholders2_6E)
_ZN30_INTERNAL_d4f211c5_4_k_cu_main6thrust24THRUST_300001_SM_1000_NS12placeholders2_6E:
	.zero		1
	.type		_ZN30_INTERNAL_d4f211c5_4_k_cu_main4cuda3std3__45__cpo4rendE,@object
	.size		_ZN30_INTERNAL_d4f211c5_4_k_cu_main4cuda3std3__45__cpo4rendE,(_ZN30_INTERNAL_d4f211c5_4_k_cu_main4cuda3std6ranges3__45__cpo9iter_swapE - _ZN30_INTERNAL_d4f211c5_4_k_cu_main4cuda3std3__45__cpo4rendE)
_ZN30_INTERNAL_d4f211c5_4_k_cu_main4cuda3std3__45__cpo4rendE:
	.zero		1
	.type		_ZN30_INTERNAL_d4f211c5_4_k_cu_main4cuda3std6ranges3__45__cpo9iter_swapE,@object
	.size		_ZN30_INTERNAL_d4f211c5_4_k_cu_main4cuda3std6ranges3__45__cpo9iter_swapE,(_ZN30_INTERNAL_d4f211c5_4_k_cu_main4cuda3std3__48unexpectE - _ZN30_INTERNAL_d4f211c5_4_k_cu_main4cuda3std6ranges3__45__cpo9iter_swapE)
_ZN30_INTERNAL_d4f211c5_4_k_cu_main4cuda3std6ranges3__45__cpo9iter_swapE:
	.zero		1
	.type		_ZN30_INTERNAL_d4f211c5_4_k_cu_main4cuda3std3__48unexpectE,@object
	.size		_ZN30_INTERNAL_d4f211c5_4_k_cu_main4cuda3std3__48unexpectE,(_ZN30_INTERNAL_d4f211c5_4_k_cu_main6thrust24THRUST_300001_SM_1000_NS8cuda_cub3parE - _ZN30_INTERNAL_d4f211c5_4_k_cu_main4cuda3std3__48unexpectE)
_ZN30_INTERNAL_d4f211c5_4_k_cu_main4cuda3std3__48unexpectE:
	.zero		1
	.type		_ZN30_INTERNAL_d4f211c5_4_k_cu_main6thrust24THRUST_300001_SM_1000_NS8cuda_cub3parE,@object
	.size		_ZN30_INTERNAL_d4f211c5_4_k_cu_main6thrust24THRUST_300001_SM_1000_NS8cuda_cub3parE,(_ZN30_INTERNAL_d4f211c5_4_k_cu_main6thrust24THRUST_300001_SM_1000_NS12placeholders2_4E - _ZN30_INTERNAL_d4f211c5_4_k_cu_main6thrust24THRUST_300001_SM_1000_NS8cuda_cub3parE)
_ZN30_INTERNAL_d4f211c5_4_k_cu_main6thrust24THRUST_300001_SM_1000_NS8cuda_cub3parE:
	.zero		1
	.type		_ZN30_INTERNAL_d4f211c5_4_k_cu_main6thrust24THRUST_300001_SM_1000_NS12placeholders2_4E,@object
	.size		_ZN30_INTERNAL_d4f211c5_4_k_cu_main6thrust24THRUST_300001_SM_1000_NS12placeholders2_4E,(_ZN30_INTERNAL_d4f211c5_4_k_cu_main4cuda3std3__45__cpo4cendE - _ZN30_INTERNAL_d4f211c5_4_k_cu_main6thrust24THRUST_300001_SM_1000_NS12placeholders2_4E)
_ZN30_INTERNAL_d4f211c5_4_k_cu_main6thrust24THRUST_300001_SM_1000_NS12placeholders2_4E:
	.zero		1
	.type		_ZN30_INTERNAL_d4f211c5_4_k_cu_main4cuda3std3__45__cpo4cendE,@object
	.size		_ZN30_INTERNAL_d4f211c5_4_k_cu_main4cuda3std3__45__cpo4cendE,(_ZN30_INTERNAL_d4f211c5_4_k_cu_main4cuda3std6ranges3__45__cpo4cendE - _ZN30_INTERNAL_d4f211c5_4_k_cu_main4cuda3std3__45__cpo4cendE)
_ZN30_INTERNAL_d4f211c5_4_k_cu_main4cuda3std3__45__cpo4cendE:
	.zero		1
	.type		_ZN30_INTERNAL_d4f211c5_4_k_cu_main4cuda3std6ranges3__45__cpo4cendE,@object
	.size		_ZN30_INTERNAL_d4f211c5_4_k_cu_main4cuda3std6ranges3__45__cpo4cendE,(_ZN30_INTERNAL_d4f211c5_4_k_cu_main4cuda3std3__420unreachable_sentinelE - _ZN30_INTERNAL_d4f211c5_4_k_cu_main4cuda3std6ranges3__45__cpo4cendE)
_ZN30_INTERNAL_d4f211c5_4_k_cu_main4cuda3std6ranges3__45__cpo4cendE:
	.zero		1
	.type		_ZN30_INTERNAL_d4f211c5_4_k_cu_main4cuda3std3__420unreachable_sentinelE,@object
	.size		_ZN30_INTERNAL_d4f211c5_4_k_cu_main4cuda3std3__420unreachable_sentinelE,(_ZN30_INTERNAL_d4f211c5_4_k_cu_main4cuda3std6ranges3__45__cpo5ssizeE - _ZN30_INTERNAL_d4f211c5_4_k_cu_main4cuda3std3__420unreachable_sentinelE)
_ZN30_INTERNAL_d4f211c5_4_k_cu_main4cuda3std3__420unreachable_sentinelE:
	.zero		1
	.type		_ZN30_INTERNAL_d4f211c5_4_k_cu_main4cuda3std6ranges3__45__cpo5ssizeE,@object
	.size		_ZN30_INTERNAL_d4f211c5_4_k_cu_main4cuda3std6ranges3__45__cpo5ssizeE,(_ZN30_INTERNAL_d4f211c5_4_k_cu_main6thrust24THRUST_300001_SM_1000_NS12placeholders2_8E - _ZN30_INTERNAL_d4f211c5_4_k_cu_main4cuda3std6ranges3__45__cpo5ssizeE)
_ZN30_INTERNAL_d4f211c5_4_k_cu_main4cuda3std6ranges3__45__cpo5ssizeE:
	.zero		1
	.type		_ZN30_INTERNAL_d4f211c5_4_k_cu_main6thrust24THRUST_300001_SM_1000_NS12placeholders2_8E,@object
	.size		_ZN30_INTERNAL_d4f211c5_4_k_cu_main6thrust24THRUST_300001_SM_1000_NS12placeholders2_8E,(_ZN30_INTERNAL_d4f211c5_4_k_cu_main4cuda3std3__45__cpo5crendE - _ZN30_INTERNAL_d4f211c5_4_k_cu_main6thrust24THRUST_300001_SM_1000_NS12placeholders2_8E)
_ZN30_INTERNAL_d4f211c5_4_k_cu_main6thrust24THRUST_300001_SM_1000_NS12placeholders2_8E:
	.zero		1
	.type		_ZN30_INTERNAL_d4f211c5_4_k_cu_main4cuda3std3__45__cpo5crendE,@object
	.size		_ZN30_INTERNAL_d4f211c5_4_k_cu_main4cuda3std3__45__cpo5crendE,(_ZN30_INTERNAL_d4f211c5_4_k_cu_main4cuda3std6ranges3__45__cpo4prevE - _ZN30_INTERNAL_d4f211c5_4_k_cu_main4cuda3std3__45__cpo5crendE)
_ZN30_INTERNAL_d4f211c5_4_k_cu_main4cuda3std3__45__cpo5crendE:
	.zero		1
	.type		_ZN30_INTERNAL_d4f211c5_4_k_cu_main4cuda3std6ranges3__45__cpo4prevE,@object
	.size		_ZN30_INTERNAL_d4f211c5_4_k_cu_main4cuda3std6ranges3__45__cpo4prevE,(_ZN30_INTERNAL_d4f211c5_4_k_cu_main4cuda3std6ranges3__45__cpo9iter_moveE - _ZN30_INTERNAL_d4f211c5_4_k_cu_main4cuda3std6ranges3__45__cpo4prevE)
_ZN30_INTERNAL_d4f211c5_4_k_cu_main4cuda3std6ranges3__45__cpo4prevE:
	.zero		1
	.type		_ZN30_INTERNAL_d4f211c5_4_k_cu_main4cuda3std6ranges3__45__cpo9iter_moveE,@object
	.size		_ZN30_INTERNAL_d4f211c5_4_k_cu_main4cuda3std6ranges3__45__cpo9iter_moveE,(_ZN30_INTERNAL_d4f211c5_4_k_cu_main6thrust24THRUST_300001_SM_1000_NS6system6detail10sequential3seqE - _ZN30_INTERNAL_d4f211c5_4_k_cu_main4cuda3std6ranges3__45__cpo9iter_moveE)
_ZN30_INTERNAL_d4f211c5_4_k_cu_main4cuda3std6ranges3__45__cpo9iter_moveE:
	.zero		1
	.type		_ZN30_INTERNAL_d4f211c5_4_k_cu_main6thrust24THRUST_300001_SM_1000_NS6system6detail10sequential3seqE,@object
	.size		_ZN30_INTERNAL_d4f211c5_4_k_cu_main6thrust24THRUST_300001_SM_1000_NS6system6detail10sequential3seqE,(.L_31 - _ZN30_INTERNAL_d4f211c5_4_k_cu_main6thrust24THRUST_300001_SM_1000_NS6system6detail10sequential3seqE)
_ZN30_INTERNAL_d4f211c5_4_k_cu_main6thrust24THRUST_300001_SM_1000_NS6system6detail10sequential3seqE:
	.zero		1
.L_31:


//--------------------- .nv.constant0._ZN3cub18CUB_300001_SM_10006detail8for_each13static_kernelINS2_12policy_hub_t12policy_500_tEmN6thrust24THRUST_300001_SM_1000_NS8cuda_cub20__uninitialized_fill7functorINS7_10device_ptrIhEEhEEEEvT0_T1_ --------------------------
	.section	.nv.constant0._ZN3cub18CUB_300001_SM_10006detail8for_each13static_kernelINS2_12policy_hub_t12policy_500_tEmN6thrust24THRUST_300001_SM_1000_NS8cuda_cub20__uninitialized_fill7functorINS7_10device_ptrIhEEhEEEEvT0_T1_,"a",@progbits
	.sectionflags	@""
	.align	4
.nv.constant0._ZN3cub18CUB_300001_SM_10006detail8for_each13static_kernelINS2_12policy_hub_t12policy_500_tEmN6thrust24THRUST_300001_SM_1000_NS8cuda_cub20__uninitialized_fill7functorINS7_10device_ptrIhEEhEEEEvT0_T1_:
	.zero		920


//--------------------- .nv.constant0._ZN3cub18CUB_300001_SM_10006detail8for_each13static_kernelINS2_12policy_hub_t12policy_500_tEm8square_tEEvT0_T1_ --------------------------
	.section	.nv.constant0._ZN3cub18CUB_300001_SM_10006detail8for_each13static_kernelINS2_12policy_hub_t12policy_500_tEm8square_tEEvT0_T1_,"a",@progbits
	.sectionflags	@""
	.align	4
.nv.constant0._ZN3cub18CUB_300001_SM_10006detail8for_each13static_kernelINS2_12policy_hub_t12policy_500_tEm8square_tEEvT0_T1_:
	.zero		920


//--------------------- .nv.constant0._ZN3cub18CUB_300001_SM_10006detail11EmptyKernelIvEEvv --------------------------
	.section	.nv.constant0._ZN3cub18CUB_300001_SM_10006detail11EmptyKernelIvEEvv,"a",@progbits
	.sectionflags	@""
	.align	4
.nv.constant0._ZN3cub18CUB_300001_SM_10006detail11EmptyKernelIvEEvv:
	.zero		896


//--------------------- SYMBOLS --------------------------

	.type		.nv.reservedSmem.offset0,@object
	.size		.nv.reservedSmem.offset0,0x4
